//
// Generated by NVIDIA NVVM Compiler
//
// Compiler Build ID: CL-36424714
// Cuda compilation tools, release 13.0, V13.0.88
// Based on NVVM 20.0.0
//

.version 9.0
.target sm_100
.address_size 64

	// .globl	_Z8map_tileP6uchar4iii

.visible .entry _Z8map_tileP6uchar4iii(
	.param .u64 .ptr .align 1 _Z8map_tileP6uchar4iii_param_0,
	.param .u32 _Z8map_tileP6uchar4iii_param_1,
	.param .u32 _Z8map_tileP6uchar4iii_param_2,
	.param .u32 _Z8map_tileP6uchar4iii_param_3
)
{
	.reg .pred 	%p<6>;
	.reg .b32 	%r<18>;
	.reg .b64 	%rd<24>;

	ld.param.u64 	%rd1, [_Z8map_tileP6uchar4iii_param_0];
	ld.param.u32 	%r3, [_Z8map_tileP6uchar4iii_param_1];
	ld.param.u32 	%r5, [_Z8map_tileP6uchar4iii_param_2];
	ld.param.u32 	%r4, [_Z8map_tileP6uchar4iii_param_3];
	mov.u32 	%r1, %ctaid.y;
	setp.gt.u32 	%p1, %r1, %r5;
	mov.u32 	%r2, %ctaid.x;
	setp.gt.u32 	%p2, %r2, %r3;
	or.pred  	%p3, %p2, %p1;
	@%p3 bra 	$L__BB0_2;
	cvta.to.global.u64 	%rd2, %rd1;
	mul.lo.s32 	%r6, %r1, %r3;
	shl.b32 	%r7, %r6, 1;
	cvt.u64.u32 	%rd3, %r7;
	cvt.u64.u32 	%rd4, %r2;
	cvt.s64.s32 	%rd5, %r3;
	add.s64 	%rd6, %rd5, %rd4;
	add.s64 	%rd7, %rd6, %rd3;
	shl.b64 	%rd8, %rd7, 2;
	add.s64 	%rd9, %rd2, %rd8;
	ld.global.u8 	%r8, [%rd9];
	mul.lo.s32 	%r9, %r4, %r8;
	shr.s32 	%r10, %r9, 31;
	shr.u32 	%r11, %r10, 24;
	add.s32 	%r12, %r9, %r11;
	shr.s32 	%r13, %r12, 8;
	mul.wide.u32 	%rd10, %r7, 4;
	add.s64 	%rd11, %rd2, %rd10;
	add.s32 	%r14, %r3, %r7;
	add.s32 	%r15, %r14, -1;
	cvt.u64.u32 	%rd12, %r15;
	mul.wide.u32 	%rd13, %r15, 4;
	add.s64 	%rd14, %rd2, %rd13;
	neg.s32 	%r16, %r3;
	cvt.s64.s32 	%rd15, %r16;
	cvt.s64.s32 	%rd16, %r13;
	add.s64 	%rd17, %rd16, %rd15;
	add.s64 	%rd18, %rd7, %rd17;
	shl.b64 	%rd19, %rd17, 2;
	add.s64 	%rd20, %rd9, %rd19;
	setp.lt.s64 	%p4, %rd18, %rd3;
	max.s64 	%rd21, %rd18, %rd3;
	selp.b64 	%rd22, %rd11, %rd20, %p4;
	setp.gt.u64 	%p5, %rd21, %rd12;
	selp.b64 	%rd23, %rd14, %rd22, %p5;
	ld.global.u32 	%r17, [%rd23];
	st.global.u32 	[%rd9], %r17;
$L__BB0_2:
	ret;

}


// ===== COMPILED SASS (sm_100) =====

	.target	sm_100

	.elftype	@"ET_EXEC"


//--------------------- .note.nv.tkinfo           --------------------------
	.section	.note.nv.tkinfo,"",@"SHT_NOTE"
	.sectionflags	@"SHF_NOTE_NV_TKINFO"
	.tkinfo
        /*0018*/ 	.word	0x00000002
        /*0030*/ 	.string	""
        /*0030*/ 	.string	"ptxas"
        /*0030*/ 	.string	"Cuda compilation tools, release 13.0, V13.0.88"
        /*0030*/ 	.string	"Build cuda_13.0.r13.0/compiler.36424714_0"
        /*0030*/ 	.string	"-arch sm_100 -m 64 "



//--------------------- .note.nv.cuinfo           --------------------------
	.section	.note.nv.cuinfo,"",@"SHT_NOTE"
	.sectionflags	@"SHF_NOTE_NV_CUINFO"
        /*0018*/ 	.short	0x0002
        /*001a*/ 	.short	0x0064
        /*001c*/ 	.short	0x0082
	.zero		2


//--------------------- .nv.info                  --------------------------
	.section	.nv.info,"",@"SHT_CUDA_INFO"
	.align	4


	//----- nvinfo : EIATTR_REGCOUNT
	.align		4
        /*0000*/ 	.byte	0x04, 0x2f
        /*0002*/ 	.short	(.L_1 - .L_0)
	.align		4
.L_0:
        /*0004*/ 	.word	index@(_Z8map_tileP6uchar4iii)
        /*0008*/ 	.word	0x00000010


	//----- nvinfo : EIATTR_FRAME_SIZE
	.align		4
.L_1:
        /*000c*/ 	.byte	0x04, 0x11
        /*000e*/ 	.short	(.L_3 - .L_2)
	.align		4
.L_2:
        /*0010*/ 	.word	index@(_Z8map_tileP6uchar4iii)
        /*0014*/ 	.word	0x00000000


	//----- nvinfo : EIATTR_MIN_STACK_SIZE
	.align		4
.L_3:
        /*0018*/ 	.byte	0x04, 0x12
        /*001a*/ 	.short	(.L_5 - .L_4)
	.align		4
.L_4:
        /*001c*/ 	.word	index@(_Z8map_tileP6uchar4iii)
        /*0020*/ 	.word	0x00000000
.L_5:


//--------------------- .nv.compat                --------------------------
	.section	.nv.compat,"",@"SHT_CUDA_COMPAT_INFO"
	.align	4
        /*0000*/ 	.byte	0x02, 0x09, 0x00, 0x00, 0x02, 0x02, 0x01, 0x00, 0x02, 0x05, 0x05, 0x00, 0x03, 0x07, 0x01, 0x01
        /*0010*/ 	.byte	0x02, 0x03, 0x00, 0x00, 0x02, 0x06, 0x01, 0x00, 0x04, 0x0b, 0x08, 0x00, 0x09, 0x00, 0x00, 0x00
        /*0020*/ 	.byte	0x00, 0x00, 0x00, 0x00


//--------------------- .nv.info._Z8map_tileP6uchar4iii --------------------------
	.section	.nv.info._Z8map_tileP6uchar4iii,"",@"SHT_CUDA_INFO"
	.sectionflags	@""
	.align	4


	//----- nvinfo : EIATTR_CUDA_API_VERSION
	.align		4
        /*0000*/ 	.byte	0x04, 0x37
        /*0002*/ 	.short	(.L_7 - .L_6)
.L_6:
        /*0004*/ 	.word	0x00000082


	//----- nvinfo : EIATTR_KPARAM_INFO
	.align		4
.L_7:
        /*0008*/ 	.byte	0x04, 0x17
        /*000a*/ 	.short	(.L_9 - .L_8)
.L_8:
        /*000c*/ 	.word	0x00000000
        /*0010*/ 	.short	0x0003
        /*0012*/ 	.short	0x0010
        /*0014*/ 	.byte	0x00, 0xf0, 0x11, 0x00


	//----- nvinfo : EIATTR_KPARAM_INFO
	.align		4
.L_9:
        /*0018*/ 	.byte	0x04, 0x17
        /*001a*/ 	.short	(.L_11 - .L_10)
.L_10:
        /*001c*/ 	.word	0x00000000
        /*0020*/ 	.short	0x0002
        /*0022*/ 	.short	0x000c
        /*0024*/ 	.byte	0x00, 0xf0, 0x11, 0x00


	//----- nvinfo : EIATTR_KPARAM_INFO
	.align		4
.L_11:
        /*0028*/ 	.byte	0x04, 0x17
        /*002a*/ 	.short	(.L_13 - .L_12)
.L_12:
        /*002c*/ 	.word	0x00000000
        /*0030*/ 	.short	0x0001
        /*0032*/ 	.short	0x0008
        /*0034*/ 	.byte	0x00, 0xf0, 0x11, 0x00


	//----- nvinfo : EIATTR_KPARAM_INFO
	.align		4
.L_13:
        /*0038*/ 	.byte	0x04, 0x17
        /*003a*/ 	.short	(.L_15 - .L_14)
.L_14:
        /*003c*/ 	.word	0x00000000
        /*0040*/ 	.short	0x0000
        /*0042*/ 	.short	0x0000
        /*0044*/ 	.byte	0x00, 0xf5, 0x21, 0x00


	//----- nvinfo : EIATTR_SPARSE_MMA_MASK
	.align		4
.L_15:
        /*0048*/ 	.byte	0x03, 0x50
        /*004a*/ 	.short	0x0000


	//----- nvinfo : EIATTR_MAXREG_COUNT
	.align		4
        /*004c*/ 	.byte	0x03, 0x1b
        /*004e*/ 	.short	0x00ff


	//----- nvinfo : EIATTR_MERCURY_ISA_VERSION
	.align		4
        /*0050*/ 	.byte	0x03, 0x5f
        /*0052*/ 	.short	0x0101


	//----- nvinfo : EIATTR_VRC_CTA_INIT_COUNT
	.align		4
        /*0054*/ 	.byte	0x02, 0x4a
	.zero		1
	.zero		1


	//----- nvinfo : EIATTR_EXIT_INSTR_OFFSETS
	.align		4
        /*0058*/ 	.byte	0x04, 0x1c
        /*005a*/ 	.short	(.L_17 - .L_16)


	//   ....[0]....
.L_16:
        /*005c*/ 	.word	0x00000060


	//   ....[1]....
        /*0060*/ 	.word	0x00000300


	//----- nvinfo : EIATTR_CBANK_PARAM_SIZE
	.align		4
.L_17:
        /*0064*/ 	.byte	0x03, 0x19
        /*0066*/ 	.short	0x0014


	//----- nvinfo : EIATTR_PARAM_CBANK
	.align		4
        /*0068*/ 	.byte	0x04, 0x0a
        /*006a*/ 	.short	(.L_19 - .L_18)
	.align		4
.L_18:
        /*006c*/ 	.word	index@(.nv.constant0._Z8map_tileP6uchar4iii)
        /*0070*/ 	.short	0x0380
        /*0072*/ 	.short	0x0014


	//----- nvinfo : EIATTR_SW_WAR
	.align		4
.L_19:
        /*0074*/ 	.byte	0x04, 0x36
        /*0076*/ 	.short	(.L_21 - .L_20)
.L_20:
        /*0078*/ 	.word	0x00000008
.L_21:


//--------------------- .nv.callgraph             --------------------------
	.section	.nv.callgraph,"",@"SHT_CUDA_CALLGRAPH"
	.align	4
	.sectionentsize	8
	.align		4
        /*0000*/ 	.word	0x00000000
	.align		4
        /*0004*/ 	.word	0xffffffff
	.align		4
        /*0008*/ 	.word	0x00000000
	.align		4
        /*000c*/ 	.word	0xfffffffe
	.align		4
        /*0010*/ 	.word	0x00000000
	.align		4
        /*0014*/ 	.word	0xfffffffd
	.align		4
        /*0018*/ 	.word	0x00000000
	.align		4
        /*001c*/ 	.word	0xfffffffc


//--------------------- .text._Z8map_tileP6uchar4iii --------------------------
	.section	.text._Z8map_tileP6uchar4iii,"ax",@progbits
	.align	128
        .global         _Z8map_tileP6uchar4iii
        .type           _Z8map_tileP6uchar4iii,@function
        .size           _Z8map_tileP6uchar4iii,(.L_x_1 - _Z8map_tileP6uchar4iii)
        .other          _Z8map_tileP6uchar4iii,@"STO_CUDA_ENTRY STV_DEFAULT"
_Z8map_tileP6uchar4iii:
.text._Z8map_tileP6uchar4iii:
[----:B------:R-:W-:Y:S01]  /*0000*/  LDC R1, c[0x0][0x37c] ;  /* 0x0000df00ff017b82 */ /* 0x000fe20000000800 */
[----:B------:R-:W0:Y:S07]  /*0010*/  S2R R3, SR_CTAID.X ;  /* 0x0000000000037919 */ /* 0x000e2e0000002500 */
[----:B------:R-:W1:Y:S08]  /*0020*/  S2UR UR4, SR_CTAID.Y ;  /* 0x00000000000479c3 */ /* 0x000e700000002600 */
[----:B------:R-:W1:Y:S02]  /*0030*/  LDC.64 R4, c[0x0][0x388] ;  /* 0x0000e200ff047b82 */ /* 0x000e640000000a00 */
[----:B-1----:R-:W-:-:S04]  /*0040*/  ISETP.LT.U32.AND P0, PT, R5, UR4, PT ;  /* 0x0000000405007c0c */ /* 0x002fc8000bf01070 */
[----:B0-----:R-:W-:-:S13]  /*0050*/  ISETP.GT.U32.OR P0, PT, R3, R4, P0 ;  /* 0x000000040300720c */ /* 0x001fda0000704470 */
[----:B------:R-:W-:Y:S05]  /*0060*/  @P0 EXIT ;  /* 0x000000000000094d */ /* 0x000fea0003800000 */
[----:B------:R-:W0:Y:S01]  /*0070*/  LDC.64 R6, c[0x0][0x380] ;  /* 0x0000e000ff067b82 */ /* 0x000e220000000a00 */
[----:B------:R-:W-:Y:S01]  /*0080*/  IMAD R0, R4, UR4, RZ ;  /* 0x0000000404007c24 */ /* 0x000fe2000f8e02ff */
[----:B------:R-:W1:Y:S03]  /*0090*/  LDCU.64 UR4, c[0x0][0x358] ;  /* 0x00006b00ff0477ac */ /* 0x000e660008000a00 */
[----:B------:R-:W-:Y:S01]  /*00a0*/  IMAD.SHL.U32 R5, R0, 0x2, RZ ;  /* 0x0000000200057824 */ /* 0x000fe200078e00ff */
[----:B------:R-:W-:-:S04]  /*00b0*/  SHF.R.S32.HI R0, RZ, 0x1f, R4 ;  /* 0x0000001fff007819 */ /* 0x000fc80000011404 */
[----:B------:R-:W-:-:S04]  /*00c0*/  IADD3 R8, P0, P1, R5, R4, R3 ;  /* 0x0000000405087210 */ /* 0x000fc8000791e003 */
[----:B------:R-:W-:Y:S02]  /*00d0*/  IADD3.X R9, PT, PT, RZ, R0, RZ, P0, P1 ;  /* 0x00000000ff097210 */ /* 0x000fe400007e24ff */
[----:B0-----:R-:W-:-:S04]  /*00e0*/  LEA R2, P0, R8, R6, 0x2 ;  /* 0x0000000608027211 */ /* 0x001fc800078010ff */
[----:B------:R-:W-:Y:S02]  /*00f0*/  LEA.HI.X R3, R8, R7, R9, 0x2, P0 ;  /* 0x0000000708037211 */ /* 0x000fe400000f1409 */
[----:B------:R-:W0:Y:S03]  /*0100*/  LDC R7, c[0x0][0x390] ;  /* 0x0000e400ff077b82 */ /* 0x000e260000000800 */
[----:B-1----:R-:W0:Y:S01]  /*0110*/  LDG.E.U8 R0, desc[UR4][R2.64] ;  /* 0x0000000402007981 */ /* 0x002e22000c1e1100 */
[----:B------:R-:W-:Y:S02]  /*0120*/  IMAD.MOV R12, RZ, RZ, -R4 ;  /* 0x000000ffff0c7224 */ /* 0x000fe400078e0a04 */
[----:B0-----:R-:W-:-:S05]  /*0130*/  IMAD R0, R0, R7, RZ ;  /* 0x0000000700007224 */ /* 0x001fca00078e02ff */
[----:B------:R-:W-:-:S04]  /*0140*/  SHF.R.S32.HI R7, RZ, 0x1f, R0 ;  /* 0x0000001fff077819 */ /* 0x000fc80000011400 */
[----:B------:R-:W-:-:S04]  /*0150*/  LEA.HI R7, R7, R0, RZ, 0x8 ;  /* 0x0000000007077211 */ /* 0x000fc800078f40ff */
[----:B------:R-:W-:-:S04]  /*0160*/  SHF.R.S32.HI R7, RZ, 0x8, R7 ;  /* 0x00000008ff077819 */ /* 0x000fc80000011407 */
[----:B------:R-:W-:Y:S02]  /*0170*/  SHF.R.S32.HI R0, RZ, 0x1f, R7 ;  /* 0x0000001fff007819 */ /* 0x000fe40000011407 */
[----:B------:R-:W-:Y:S02]  /*0180*/  IADD3 R13, P0, PT, R7, R12, RZ ;  /* 0x0000000c070d7210 */ /* 0x000fe40007f1e0ff */
[----:B------:R-:W0:Y:S02]  /*0190*/  LDC.64 R6, c[0x0][0x380] ;  /* 0x0000e000ff067b82 */ /* 0x000e240000000a00 */
[----:B------:R-:W-:Y:S02]  /*01a0*/  LEA.HI.X.SX32 R12, R12, R0, 0x1, P0 ;  /* 0x000000000c0c7211 */ /* 0x000fe400000f0eff */
[C---:B------:R-:W-:Y:S02]  /*01b0*/  IADD3 R8, P0, PT, R13.reuse, R8, RZ ;  /* 0x000000080d087210 */ /* 0x040fe40007f1e0ff */
[----:B------:R-:W-:-:S02]  /*01c0*/  LEA R11, P2, R13, R2, 0x2 ;  /* 0x000000020d0b7211 */ /* 0x000fc400078410ff */
[-C--:B------:R-:W-:Y:S01]  /*01d0*/  ISETP.GT.U32.AND P3, PT, R8, R5.reuse, PT ;  /* 0x000000050800720c */ /* 0x080fe20003f64070 */
[----:B------:R-:W-:Y:S01]  /*01e0*/  IMAD.X R10, R12, 0x1, R9, P0 ;  /* 0x000000010c0a7824 */ /* 0x000fe200000e0609 */
[----:B------:R-:W-:Y:S02]  /*01f0*/  IADD3 R9, PT, PT, R5, -0x1, R4 ;  /* 0xffffffff05097810 */ /* 0x000fe40007ffe004 */
[-C--:B------:R-:W-:Y:S02]  /*0200*/  ISETP.GE.U32.AND P1, PT, R8, R5.reuse, PT ;  /* 0x000000050800720c */ /* 0x080fe40003f26070 */
[C---:B------:R-:W-:Y:S02]  /*0210*/  ISETP.GT.AND.EX P3, PT, R10.reuse, RZ, PT, P3 ;  /* 0x000000ff0a00720c */ /* 0x040fe40003f64330 */
[----:B------:R-:W-:Y:S02]  /*0220*/  ISETP.GE.AND.EX P1, PT, R10, RZ, PT, P1 ;  /* 0x000000ff0a00720c */ /* 0x000fe40003f26310 */
[----:B------:R-:W-:-:S02]  /*0230*/  SEL R0, R8, R5, P3 ;  /* 0x0000000508007207 */ /* 0x000fc40001800000 */
[----:B------:R-:W-:Y:S02]  /*0240*/  LEA.HI.X R13, R13, R3, R12, 0x2, P2 ;  /* 0x000000030d0d7211 */ /* 0x000fe400010f140c */
[----:B------:R-:W-:Y:S01]  /*0250*/  ISETP.GT.U32.AND P0, PT, R0, R9, PT ;  /* 0x000000090000720c */ /* 0x000fe20003f04070 */
[----:B0-----:R-:W-:Y:S01]  /*0260*/  IMAD.WIDE.U32 R4, R5, 0x4, R6 ;  /* 0x0000000405047825 */ /* 0x001fe200078e0006 */
[----:B------:R-:W-:-:S03]  /*0270*/  SEL R0, R10, RZ, P3 ;  /* 0x000000ff0a007207 */ /* 0x000fc60001800000 */
[----:B------:R-:W-:Y:S01]  /*0280*/  IMAD.WIDE.U32 R6, R9, 0x4, R6 ;  /* 0x0000000409067825 */ /* 0x000fe200078e0006 */
[----:B------:R-:W-:Y:S02]  /*0290*/  ISETP.GT.U32.AND.EX P0, PT, R0, RZ, PT, P0 ;  /* 0x000000ff0000720c */ /* 0x000fe40003f04100 */
[----:B------:R-:W-:Y:S02]  /*02a0*/  SEL R5, R5, R13, !P1 ;  /* 0x0000000d05057207 */ /* 0x000fe40004800000 */
[----:B------:R-:W-:Y:S02]  /*02b0*/  SEL R9, R4, R11, !P1 ;  /* 0x0000000b04097207 */ /* 0x000fe40004800000 */
[----:B------:R-:W-:Y:S02]  /*02c0*/  SEL R5, R7, R5, P0 ;  /* 0x0000000507057207 */ /* 0x000fe40000000000 */
[----:B------:R-:W-:-:S05]  /*02d0*/  SEL R4, R6, R9, P0 ;  /* 0x0000000906047207 */ /* 0x000fca0000000000 */
[----:B------:R-:W2:Y:S04]  /*02e0*/  LDG.E R5, desc[UR4][R4.64] ;  /* 0x0000000404057981 */ /* 0x000ea8000c1e1900 */
[----:B--2---:R-:W-:Y:S01]  /*02f0*/  STG.E desc[UR4][R2.64], R5 ;  /* 0x0000000502007986 */ /* 0x004fe2000c101904 */
[----:B------:R-:W-:Y:S05]  /*0300*/  EXIT ;  /* 0x000000000000794d */ /* 0x000fea0003800000 */
.L_x_0:
[----:B------:R-:W-:-:S00]  /*0310*/  BRA `(.L_x_0) ;  /* 0xfffffffc00fc7947 */ /* 0x000fc0000383ffff */
[----:B------:R-:W-:-:S00]  /*0320*/  NOP ;  /* 0x0000000000007918 */ /* 0x000fc00000000000 */
        /* <DEDUP_REMOVED lines=13> */
.L_x_1:


//--------------------- .nv.shared.reserved.0     --------------------------
	.section	.nv.shared.reserved.0,"aw",@nobits
	.weak		__nv_reservedSMEM_offset_0_alias
	.size		__nv_reservedSMEM_offset_0_alias, 0, 64
	.other		__nv_reservedSMEM_offset_0_alias,@"STO_CUDA_RESERVED_SHARED STV_DEFAULT"
__nv_reservedSMEM_offset_0_alias:
	.zero		0
	.zero		64


//--------------------- .nv.constant0._Z8map_tileP6uchar4iii --------------------------
	.section	.nv.constant0._Z8map_tileP6uchar4iii,"a",@progbits
	.sectionflags	@""
	.align	4
.nv.constant0._Z8map_tileP6uchar4iii:
	.zero		916


//--------------------- SYMBOLS --------------------------

	.type		.nv.reservedSmem.offset0,@object
	.size		.nv.reservedSmem.offset0,0x4
